//
// Generated by NVIDIA NVVM Compiler
//
// Compiler Build ID: CL-36424714
// Cuda compilation tools, release 13.0, V13.0.88
// Based on NVVM 20.0.0
//

.version 9.0
.target sm_100
.address_size 64

	// .globl	_Z9l2aKernelPj
.const .align 1 .b8 DATA4[512] = {73, 118, 84, 117, 105, 116, 110, 32, 116, 97, 116, 32, 32, 101, 72, 101, 110, 111, 69, 105, 32, 112, 103, 118, 105, 32, 73, 65, 84, 102, 32, 110, 65, 79, 105, 77, 32, 112, 76, 108, 32, 115, 115, 121, 71, 110, 101, 108, 110, 117, 32, 108, 40, 69, 101, 111, 32, 115, 101, 73, 116, 104, 72, 78, 99, 59, 89, 65, 82, 115, 76, 32, 111, 101, 101, 111, 69, 105, 108, 110, 66, 115, 116, 40, 32, 101, 108, 116, 104, 32, 100, 121, 108, 97, 114, 120, 116, 108, 83, 65, 80, 97, 32, 89, 98, 83, 112, 78, 82, 39, 85, 114, 115, 108, 67, 80, 116, 104, 59, 66, 32, 76, 105, 121, 82, 79, 115, 111, 77, 112, 115, 70, 32, 83, 114, 97, 115, 67, 73, 115, 115, 110, 32, 75, 78, 69, 65, 76, 104, 65, 84, 105, 104, 32, 111, 32, 32, 97, 116, 111, 119, 114, 115, 116, 122, 67, 110, 105, 115, 117, 104, 99, 65, 72, 75, 65, 109, 32, 32, 101, 99, 73, 82, 69, 102, 116, 78, 115, 85, 77, 105, 78, 110, 97, 110, 32, 72, 101, 111, 115, 105, 114, 104, 72, 83, 115, 59, 65, 100, 116, 117, 117, 78, 112, 111, 100, 112, 69, 111, 59, 112, 101, 121, 32, 114, 54, 84, 32, 41, 114, 115, 40, 105, 115, 103, 32, 116, 121, 65, 105, 59, 115, 115, 101, 59, 116, 70, 101, 67, 116, 117, 116, 69, 106, 32, 83, 111, 101, 119, 117, 111, 101, 32, 116, 77, 78, 82, 32, 66, 32, 83, 101, 100, 99, 108, 32, 67, 32, 75, 120, 101, 101, 67, 79, 120, 97, 105, 59, 32, 116, 110, 105, 116, 76, 108, 76, 121, 32, 116, 101, 116, 110, 99, 85, 32, 79, 79, 32, 105, 106, 119, 69, 105, 67, 58, 98, 55, 79, 59, 101, 85, 105, 116, 104, 120, 32, 86, 79, 111, 100, 65, 114, 32, 41, 84, 117, 32, 120, 98, 115, 99, 58, 111, 110, 68, 32, 78, 110, 32, 116, 112, 115, 111, 116, 32, 75, 83, 101, 111, 59, 97, 101, 41, 68, 77, 69, 119, 50, 122, 32, 116, 102, 32, 69, 121, 102, 111, 116, 100, 97, 110, 114, 65, 101, 101, 116, 119, 117, 55, 100, 73, 101, 66, 32, 59, 109, 110, 104, 58, 98, 65, 32, 115, 108, 117, 32, 116, 32, 87, 76, 32, 107, 101, 116, 65, 116, 108, 68, 110, 107, 59, 114, 78, 108, 85, 32, 73, 76, 87, 101, 87, 55, 32, 105, 105, 68, 119, 85, 108, 110, 114, 84, 101, 69, 105, 111, 108, 116, 116, 100, 89, 84, 32, 79, 116, 119, 69, 101, 68, 98, 85, 101, 32, 105, 32, 104, 32, 72, 78, 102, 114, 65, 102, 99, 32, 100, 86, 81, 100, 107, 32, 65, 114, 122, 84, 79, 76, 97, 114, 65, 32, 105, 102, 32, 107, 121, 101, 59, 32, 116, 78, 32, 115, 84, 76, 121, 115, 32, 111, 84, 100};
.const .align 1 .b8 INITIAL_KEY[7] = {24, 4, 25, 15, 25, 15, 25};

.visible .entry _Z9l2aKernelPj(
	.param .u64 .ptr .align 1 _Z9l2aKernelPj_param_0
)
{
	.reg .b32 	%r<6>;
	.reg .b64 	%rd<5>;

	ld.param.u64 	%rd1, [_Z9l2aKernelPj_param_0];
	mov.u32 	%r1, %ctaid.x;
	mov.u32 	%r2, %ntid.x;
	mov.u32 	%r3, %tid.x;
	mad.lo.s32 	%r4, %r1, %r2, %r3;
	cvta.to.global.u64 	%rd2, %rd1;
	mul.wide.s32 	%rd3, %r4, 4;
	add.s64 	%rd4, %rd2, %rd3;
	mov.b32 	%r5, -1;
	st.global.u32 	[%rd4], %r5;
	ret;

}


// ===== COMPILED SASS (sm_100) =====

	.target	sm_100

	.elftype	@"ET_EXEC"


//--------------------- .note.nv.tkinfo           --------------------------
	.section	.note.nv.tkinfo,"",@"SHT_NOTE"
	.sectionflags	@"SHF_NOTE_NV_TKINFO"
	.tkinfo
        /*0018*/ 	.word	0x00000002
        /*0030*/ 	.string	""
        /*0030*/ 	.string	"ptxas"
        /*0030*/ 	.string	"Cuda compilation tools, release 13.0, V13.0.88"
        /*0030*/ 	.string	"Build cuda_13.0.r13.0/compiler.36424714_0"
        /*0030*/ 	.string	"-arch sm_100 -m 64 "



//--------------------- .note.nv.cuinfo           --------------------------
	.section	.note.nv.cuinfo,"",@"SHT_NOTE"
	.sectionflags	@"SHF_NOTE_NV_CUINFO"
        /*0018*/ 	.short	0x0002
        /*001a*/ 	.short	0x0064
        /*001c*/ 	.short	0x0082
	.zero		2


//--------------------- .nv.info                  --------------------------
	.section	.nv.info,"",@"SHT_CUDA_INFO"
	.align	4


	//----- nvinfo : EIATTR_REGCOUNT
	.align		4
        /*0000*/ 	.byte	0x04, 0x2f
        /*0002*/ 	.short	(.L_3 - .L_2)
	.align		4
.L_2:
        /*0004*/ 	.word	index@(_Z9l2aKernelPj)
        /*0008*/ 	.word	0x0000000a


	//----- nvinfo : EIATTR_FRAME_SIZE
	.align		4
.L_3:
        /*000c*/ 	.byte	0x04, 0x11
        /*000e*/ 	.short	(.L_5 - .L_4)
	.align		4
.L_4:
        /*0010*/ 	.word	index@(_Z9l2aKernelPj)
        /*0014*/ 	.word	0x00000000


	//----- nvinfo : EIATTR_MIN_STACK_SIZE
	.align		4
.L_5:
        /*0018*/ 	.byte	0x04, 0x12
        /*001a*/ 	.short	(.L_7 - .L_6)
	.align		4
.L_6:
        /*001c*/ 	.word	index@(_Z9l2aKernelPj)
        /*0020*/ 	.word	0x00000000
.L_7:


//--------------------- .nv.compat                --------------------------
	.section	.nv.compat,"",@"SHT_CUDA_COMPAT_INFO"
	.align	4
        /*0000*/ 	.byte	0x02, 0x09, 0x00, 0x00, 0x02, 0x02, 0x01, 0x00, 0x02, 0x05, 0x05, 0x00, 0x03, 0x07, 0x01, 0x01
        /*0010*/ 	.byte	0x02, 0x03, 0x00, 0x00, 0x02, 0x06, 0x01, 0x00, 0x04, 0x0b, 0x08, 0x00, 0x09, 0x00, 0x00, 0x00
        /*0020*/ 	.byte	0x00, 0x00, 0x00, 0x00


//--------------------- .nv.info._Z9l2aKernelPj   --------------------------
	.section	.nv.info._Z9l2aKernelPj,"",@"SHT_CUDA_INFO"
	.sectionflags	@""
	.align	4


	//----- nvinfo : EIATTR_CUDA_API_VERSION
	.align		4
        /*0000*/ 	.byte	0x04, 0x37
        /*0002*/ 	.short	(.L_9 - .L_8)
.L_8:
        /*0004*/ 	.word	0x00000082


	//----- nvinfo : EIATTR_KPARAM_INFO
	.align		4
.L_9:
        /*0008*/ 	.byte	0x04, 0x17
        /*000a*/ 	.short	(.L_11 - .L_10)
.L_10:
        /*000c*/ 	.word	0x00000000
        /*0010*/ 	.short	0x0000
        /*0012*/ 	.short	0x0000
        /*0014*/ 	.byte	0x00, 0xf5, 0x21, 0x00


	//----- nvinfo : EIATTR_SPARSE_MMA_MASK
	.align		4
.L_11:
        /*0018*/ 	.byte	0x03, 0x50
        /*001a*/ 	.short	0x0000


	//----- nvinfo : EIATTR_MAXREG_COUNT
	.align		4
        /*001c*/ 	.byte	0x03, 0x1b
        /*001e*/ 	.short	0x00ff


	//----- nvinfo : EIATTR_MERCURY_ISA_VERSION
	.align		4
        /*0020*/ 	.byte	0x03, 0x5f
        /*0022*/ 	.short	0x0101


	//----- nvinfo : EIATTR_VRC_CTA_INIT_COUNT
	.align		4
        /*0024*/ 	.byte	0x02, 0x4a
	.zero		1
	.zero		1


	//----- nvinfo : EIATTR_EXIT_INSTR_OFFSETS
	.align		4
        /*0028*/ 	.byte	0x04, 0x1c
        /*002a*/ 	.short	(.L_13 - .L_12)


	//   ....[0]....
.L_12:
        /*002c*/ 	.word	0x000000a0


	//----- nvinfo : EIATTR_CBANK_PARAM_SIZE
	.align		4
.L_13:
        /*0030*/ 	.byte	0x03, 0x19
        /*0032*/ 	.short	0x0008


	//----- nvinfo : EIATTR_PARAM_CBANK
	.align		4
        /*0034*/ 	.byte	0x04, 0x0a
        /*0036*/ 	.short	(.L_15 - .L_14)
	.align		4
.L_14:
        /*0038*/ 	.word	index@(.nv.constant0._Z9l2aKernelPj)
        /*003c*/ 	.short	0x0380
        /*003e*/ 	.short	0x0008


	//----- nvinfo : EIATTR_SW_WAR
	.align		4
.L_15:
        /*0040*/ 	.byte	0x04, 0x36
        /*0042*/ 	.short	(.L_17 - .L_16)
.L_16:
        /*0044*/ 	.word	0x00000008
.L_17:


//--------------------- .nv.callgraph             --------------------------
	.section	.nv.callgraph,"",@"SHT_CUDA_CALLGRAPH"
	.align	4
	.sectionentsize	8
	.align		4
        /*0000*/ 	.word	0x00000000
	.align		4
        /*0004*/ 	.word	0xffffffff
	.align		4
        /*0008*/ 	.word	0x00000000
	.align		4
        /*000c*/ 	.word	0xfffffffe
	.align		4
        /*0010*/ 	.word	0x00000000
	.align		4
        /*0014*/ 	.word	0xfffffffd
	.align		4
        /*0018*/ 	.word	0x00000000
	.align		4
        /*001c*/ 	.word	0xfffffffc


//--------------------- .nv.constant3             --------------------------
	.section	.nv.constant3,"a",@progbits
.nv.constant3:
	.type		DATA4,@object
	.size		DATA4,(INITIAL_KEY - DATA4)
DATA4:
        /*0000*/ 	.byte	0x49, 0x76, 0x54, 0x75, 0x69, 0x74, 0x6e, 0x20, 0x74, 0x61, 0x74, 0x20, 0x20, 0x65, 0x48, 0x65
        /* <DEDUP_REMOVED lines=31> */
	.type		INITIAL_KEY,@object
	.size		INITIAL_KEY,(.L_1 - INITIAL_KEY)
INITIAL_KEY:
        /*0200*/ 	.byte	0x18, 0x04, 0x19, 0x0f, 0x19, 0x0f, 0x19
.L_1:


//--------------------- .text._Z9l2aKernelPj      --------------------------
	.section	.text._Z9l2aKernelPj,"ax",@progbits
	.align	128
        .global         _Z9l2aKernelPj
        .type           _Z9l2aKernelPj,@function
        .size           _Z9l2aKernelPj,(.L_x_1 - _Z9l2aKernelPj)
        .other          _Z9l2aKernelPj,@"STO_CUDA_ENTRY STV_DEFAULT"
_Z9l2aKernelPj:
.text._Z9l2aKernelPj:
[----:B------:R-:W-:Y:S01]  /*0000*/  LDC R1, c[0x0][0x37c] ;  /* 0x0000df00ff017b82 */ /* 0x000fe20000000800 */
[----:B------:R-:W0:Y:S07]  /*0010*/  S2R R0, SR_TID.X ;  /* 0x0000000000007919 */ /* 0x000e2e0000002100 */
[----:B------:R-:W0:Y:S01]  /*0020*/  S2UR UR6, SR_CTAID.X ;  /* 0x00000000000679c3 */ /* 0x000e220000002500 */
[----:B------:R-:W1:Y:S01]  /*0030*/  LDCU.64 UR4, c[0x0][0x358] ;  /* 0x00006b00ff0477ac */ /* 0x000e620008000a00 */
[----:B------:R-:W-:-:S06]  /*0040*/  MOV R7, 0xffffffff ;  /* 0xffffffff00077802 */ /* 0x000fcc0000000f00 */
[----:B------:R-:W0:Y:S08]  /*0050*/  LDC R5, c[0x0][0x360] ;  /* 0x0000d800ff057b82 */ /* 0x000e300000000800 */
[----:B------:R-:W2:Y:S01]  /*0060*/  LDC.64 R2, c[0x0][0x380] ;  /* 0x0000e000ff027b82 */ /* 0x000ea20000000a00 */
[----:B0-----:R-:W-:-:S04]  /*0070*/  IMAD R5, R5, UR6, R0 ;  /* 0x0000000605057c24 */ /* 0x001fc8000f8e0200 */
[----:B--2---:R-:W-:-:S05]  /*0080*/  IMAD.WIDE R2, R5, 0x4, R2 ;  /* 0x0000000405027825 */ /* 0x004fca00078e0202 */
[----:B-1----:R-:W-:Y:S01]  /*0090*/  STG.E desc[UR4][R2.64], R7 ;  /* 0x0000000702007986 */ /* 0x002fe2000c101904 */
[----:B------:R-:W-:Y:S05]  /*00a0*/  EXIT ;  /* 0x000000000000794d */ /* 0x000fea0003800000 */
.L_x_0:
[----:B------:R-:W-:-:S00]  /*00b0*/  BRA `(.L_x_0) ;  /* 0xfffffffc00fc7947 */ /* 0x000fc0000383ffff */
[----:B------:R-:W-:-:S00]  /*00c0*/  NOP ;  /* 0x0000000000007918 */ /* 0x000fc00000000000 */
        /* <DEDUP_REMOVED lines=11> */
.L_x_1:


//--------------------- .nv.shared.reserved.0     --------------------------
	.section	.nv.shared.reserved.0,"aw",@nobits
	.weak		__nv_reservedSMEM_offset_0_alias
	.size		__nv_reservedSMEM_offset_0_alias, 0, 64
	.other		__nv_reservedSMEM_offset_0_alias,@"STO_CUDA_RESERVED_SHARED STV_DEFAULT"
__nv_reservedSMEM_offset_0_alias:
	.zero		0
	.zero		64


//--------------------- .nv.constant0._Z9l2aKernelPj --------------------------
	.section	.nv.constant0._Z9l2aKernelPj,"a",@progbits
	.sectionflags	@""
	.align	4
.nv.constant0._Z9l2aKernelPj:
	.zero		904


//--------------------- SYMBOLS --------------------------

	.type		.nv.reservedSmem.offset0,@object
	.size		.nv.reservedSmem.offset0,0x4
